//
// Generated by NVIDIA NVVM Compiler
//
// Compiler Build ID: CL-36424714
// Cuda compilation tools, release 13.0, V13.0.88
// Based on NVVM 20.0.0
//

.version 9.0
.target sm_100
.address_size 64

	// .globl	_Z6euclidP7latLongPfiff

.visible .entry _Z6euclidP7latLongPfiff(
	.param .u64 .ptr .align 1 _Z6euclidP7latLongPfiff_param_0,
	.param .u64 .ptr .align 1 _Z6euclidP7latLongPfiff_param_1,
	.param .u32 _Z6euclidP7latLongPfiff_param_2,
	.param .f32 _Z6euclidP7latLongPfiff_param_3,
	.param .f32 _Z6euclidP7latLongPfiff_param_4
)
{
	.reg .pred 	%p<2>;
	.reg .b32 	%r<9>;
	.reg .b32 	%f<10>;
	.reg .b64 	%rd<9>;

	ld.param.u64 	%rd3, [_Z6euclidP7latLongPfiff_param_0];
	ld.param.u64 	%rd2, [_Z6euclidP7latLongPfiff_param_1];
	ld.param.u32 	%r2, [_Z6euclidP7latLongPfiff_param_2];
	ld.param.f32 	%f1, [_Z6euclidP7latLongPfiff_param_3];
	ld.param.f32 	%f2, [_Z6euclidP7latLongPfiff_param_4];
	cvta.to.global.u64 	%rd1, %rd3;
	mov.u32 	%r3, %ntid.x;
	mov.u32 	%r4, %nctaid.x;
	mov.u32 	%r5, %ctaid.y;
	mov.u32 	%r6, %ctaid.x;
	mad.lo.s32 	%r7, %r4, %r5, %r6;
	mov.u32 	%r8, %tid.x;
	mad.lo.s32 	%r1, %r7, %r3, %r8;
	setp.ge.s32 	%p1, %r1, %r2;
	@%p1 bra 	$L__BB0_2;
	mul.wide.s32 	%rd4, %r1, 8;
	add.s64 	%rd5, %rd1, %rd4;
	cvta.to.global.u64 	%rd6, %rd2;
	mul.wide.s32 	%rd7, %r1, 4;
	add.s64 	%rd8, %rd6, %rd7;
	ld.global.f32 	%f3, [%rd5];
	sub.f32 	%f4, %f1, %f3;
	ld.global.f32 	%f5, [%rd5+4];
	sub.f32 	%f6, %f2, %f5;
	mul.f32 	%f7, %f6, %f6;
	fma.rn.f32 	%f8, %f4, %f4, %f7;
	sqrt.rn.f32 	%f9, %f8;
	st.global.f32 	[%rd8], %f9;
$L__BB0_2:
	ret;

}


// ===== COMPILED SASS (sm_100) =====

	.target	sm_100

	.elftype	@"ET_EXEC"


//--------------------- .note.nv.tkinfo           --------------------------
	.section	.note.nv.tkinfo,"",@"SHT_NOTE"
	.sectionflags	@"SHF_NOTE_NV_TKINFO"
	.tkinfo
        /*0018*/ 	.word	0x00000002
        /*0030*/ 	.string	""
        /*0030*/ 	.string	"ptxas"
        /*0030*/ 	.string	"Cuda compilation tools, release 13.0, V13.0.88"
        /*0030*/ 	.string	"Build cuda_13.0.r13.0/compiler.36424714_0"
        /*0030*/ 	.string	"-arch sm_100 -m 64 "



//--------------------- .note.nv.cuinfo           --------------------------
	.section	.note.nv.cuinfo,"",@"SHT_NOTE"
	.sectionflags	@"SHF_NOTE_NV_CUINFO"
        /*0018*/ 	.short	0x0002
        /*001a*/ 	.short	0x0064
        /*001c*/ 	.short	0x0082
	.zero		2


//--------------------- .nv.info                  --------------------------
	.section	.nv.info,"",@"SHT_CUDA_INFO"
	.align	4


	//----- nvinfo : EIATTR_REGCOUNT
	.align		4
        /*0000*/ 	.byte	0x04, 0x2f
        /*0002*/ 	.short	(.L_1 - .L_0)
	.align		4
.L_0:
        /*0004*/ 	.word	index@(_Z6euclidP7latLongPfiff)
        /*0008*/ 	.word	0x0000000c


	//----- nvinfo : EIATTR_FRAME_SIZE
	.align		4
.L_1:
        /*000c*/ 	.byte	0x04, 0x11
        /*000e*/ 	.short	(.L_3 - .L_2)
	.align		4
.L_2:
        /*0010*/ 	.word	index@($__internal_0_$__cuda_sm20_sqrt_rn_f32_slowpath)
        /*0014*/ 	.word	0x00000000


	//----- nvinfo : EIATTR_FRAME_SIZE
	.align		4
.L_3:
        /*0018*/ 	.byte	0x04, 0x11
        /*001a*/ 	.short	(.L_5 - .L_4)
	.align		4
.L_4:
        /*001c*/ 	.word	index@(_Z6euclidP7latLongPfiff)
        /*0020*/ 	.word	0x00000000


	//----- nvinfo : EIATTR_MIN_STACK_SIZE
	.align		4
.L_5:
        /*0024*/ 	.byte	0x04, 0x12
        /*0026*/ 	.short	(.L_7 - .L_6)
	.align		4
.L_6:
        /*0028*/ 	.word	index@(_Z6euclidP7latLongPfiff)
        /*002c*/ 	.word	0x00000000
.L_7:


//--------------------- .nv.compat                --------------------------
	.section	.nv.compat,"",@"SHT_CUDA_COMPAT_INFO"
	.align	4
        /*0000*/ 	.byte	0x02, 0x09, 0x00, 0x00, 0x02, 0x02, 0x01, 0x00, 0x02, 0x05, 0x05, 0x00, 0x03, 0x07, 0x01, 0x01
        /*0010*/ 	.byte	0x02, 0x03, 0x00, 0x00, 0x02, 0x06, 0x01, 0x00, 0x04, 0x0b, 0x08, 0x00, 0x01, 0x00, 0x00, 0x00
        /*0020*/ 	.byte	0x00, 0x00, 0x00, 0x00


//--------------------- .nv.info._Z6euclidP7latLongPfiff --------------------------
	.section	.nv.info._Z6euclidP7latLongPfiff,"",@"SHT_CUDA_INFO"
	.sectionflags	@""
	.align	4


	//----- nvinfo : EIATTR_CUDA_API_VERSION
	.align		4
        /*0000*/ 	.byte	0x04, 0x37
        /*0002*/ 	.short	(.L_9 - .L_8)
.L_8:
        /*0004*/ 	.word	0x00000082


	//----- nvinfo : EIATTR_KPARAM_INFO
	.align		4
.L_9:
        /*0008*/ 	.byte	0x04, 0x17
        /*000a*/ 	.short	(.L_11 - .L_10)
.L_10:
        /*000c*/ 	.word	0x00000000
        /*0010*/ 	.short	0x0004
        /*0012*/ 	.short	0x0018
        /*0014*/ 	.byte	0x00, 0xf0, 0x11, 0x00


	//----- nvinfo : EIATTR_KPARAM_INFO
	.align		4
.L_11:
        /*0018*/ 	.byte	0x04, 0x17
        /*001a*/ 	.short	(.L_13 - .L_12)
.L_12:
        /*001c*/ 	.word	0x00000000
        /*0020*/ 	.short	0x0003
        /*0022*/ 	.short	0x0014
        /*0024*/ 	.byte	0x00, 0xf0, 0x11, 0x00


	//----- nvinfo : EIATTR_KPARAM_INFO
	.align		4
.L_13:
        /*0028*/ 	.byte	0x04, 0x17
        /*002a*/ 	.short	(.L_15 - .L_14)
.L_14:
        /*002c*/ 	.word	0x00000000
        /*0030*/ 	.short	0x0002
        /*0032*/ 	.short	0x0010
        /*0034*/ 	.byte	0x00, 0xf0, 0x11, 0x00


	//----- nvinfo : EIATTR_KPARAM_INFO
	.align		4
.L_15:
        /*0038*/ 	.byte	0x04, 0x17
        /*003a*/ 	.short	(.L_17 - .L_16)
.L_16:
        /*003c*/ 	.word	0x00000000
        /*0040*/ 	.short	0x0001
        /*0042*/ 	.short	0x0008
        /*0044*/ 	.byte	0x00, 0xf5, 0x21, 0x00


	//----- nvinfo : EIATTR_KPARAM_INFO
	.align		4
.L_17:
        /*0048*/ 	.byte	0x04, 0x17
        /*004a*/ 	.short	(.L_19 - .L_18)
.L_18:
        /*004c*/ 	.word	0x00000000
        /*0050*/ 	.short	0x0000
        /*0052*/ 	.short	0x0000
        /*0054*/ 	.byte	0x00, 0xf5, 0x21, 0x00


	//----- nvinfo : EIATTR_SPARSE_MMA_MASK
	.align		4
.L_19:
        /*0058*/ 	.byte	0x03, 0x50
        /*005a*/ 	.short	0x0000


	//----- nvinfo : EIATTR_MAXREG_COUNT
	.align		4
        /*005c*/ 	.byte	0x03, 0x1b
        /*005e*/ 	.short	0x00ff


	//----- nvinfo : EIATTR_MERCURY_ISA_VERSION
	.align		4
        /*0060*/ 	.byte	0x03, 0x5f
        /*0062*/ 	.short	0x0101


	//----- nvinfo : EIATTR_VRC_CTA_INIT_COUNT
	.align		4
        /*0064*/ 	.byte	0x02, 0x4a
	.zero		1
	.zero		1


	//----- nvinfo : EIATTR_EXIT_INSTR_OFFSETS
	.align		4
        /*0068*/ 	.byte	0x04, 0x1c
        /*006a*/ 	.short	(.L_21 - .L_20)


	//   ....[0]....
.L_20:
        /*006c*/ 	.word	0x000000a0


	//   ....[1]....
        /*0070*/ 	.word	0x00000270


	//----- nvinfo : EIATTR_CRS_STACK_SIZE
	.align		4
.L_21:
        /*0074*/ 	.byte	0x04, 0x1e
        /*0076*/ 	.short	(.L_23 - .L_22)
.L_22:
        /*0078*/ 	.word	0x00000000


	//----- nvinfo : EIATTR_CBANK_PARAM_SIZE
	.align		4
.L_23:
        /*007c*/ 	.byte	0x03, 0x19
        /*007e*/ 	.short	0x001c


	//----- nvinfo : EIATTR_PARAM_CBANK
	.align		4
        /*0080*/ 	.byte	0x04, 0x0a
        /*0082*/ 	.short	(.L_25 - .L_24)
	.align		4
.L_24:
        /*0084*/ 	.word	index@(.nv.constant0._Z6euclidP7latLongPfiff)
        /*0088*/ 	.short	0x0380
        /*008a*/ 	.short	0x001c


	//----- nvinfo : EIATTR_SW_WAR
	.align		4
.L_25:
        /*008c*/ 	.byte	0x04, 0x36
        /*008e*/ 	.short	(.L_27 - .L_26)
.L_26:
        /*0090*/ 	.word	0x00000008
.L_27:


//--------------------- .nv.callgraph             --------------------------
	.section	.nv.callgraph,"",@"SHT_CUDA_CALLGRAPH"
	.align	4
	.sectionentsize	8
	.align		4
        /*0000*/ 	.word	0x00000000
	.align		4
        /*0004*/ 	.word	0xffffffff
	.align		4
        /*0008*/ 	.word	0x00000000
	.align		4
        /*000c*/ 	.word	0xfffffffe
	.align		4
        /*0010*/ 	.word	0x00000000
	.align		4
        /*0014*/ 	.word	0xfffffffd
	.align		4
        /*0018*/ 	.word	0x00000000
	.align		4
        /*001c*/ 	.word	0xfffffffc


//--------------------- .text._Z6euclidP7latLongPfiff --------------------------
	.section	.text._Z6euclidP7latLongPfiff,"ax",@progbits
	.align	128
        .global         _Z6euclidP7latLongPfiff
        .type           _Z6euclidP7latLongPfiff,@function
        .size           _Z6euclidP7latLongPfiff,(.L_x_5 - _Z6euclidP7latLongPfiff)
        .other          _Z6euclidP7latLongPfiff,@"STO_CUDA_ENTRY STV_DEFAULT"
_Z6euclidP7latLongPfiff:
.text._Z6euclidP7latLongPfiff:
[----:B------:R-:W-:Y:S01]  /*0000*/  LDC R1, c[0x0][0x37c] ;  /* 0x0000df00ff017b82 */ /* 0x000fe20000000800 */
[----:B------:R-:W0:Y:S01]  /*0010*/  S2R R0, SR_CTAID.Y ;  /* 0x0000000000007919 */ /* 0x000e220000002600 */
[----:B------:R-:W1:Y:S01]  /*0020*/  LDCU UR4, c[0x0][0x360] ;  /* 0x00006c00ff0477ac */ /* 0x000e620008000800 */
[----:B------:R-:W0:Y:S01]  /*0030*/  S2R R3, SR_CTAID.X ;  /* 0x0000000000037919 */ /* 0x000e220000002500 */
[----:B------:R-:W0:Y:S01]  /*0040*/  LDCU UR5, c[0x0][0x370] ;  /* 0x00006e00ff0577ac */ /* 0x000e220008000800 */
[----:B------:R-:W1:Y:S01]  /*0050*/  S2R R7, SR_TID.X ;  /* 0x0000000000077919 */ /* 0x000e620000002100 */
[----:B------:R-:W2:Y:S01]  /*0060*/  LDCU UR6, c[0x0][0x390] ;  /* 0x00007200ff0677ac */ /* 0x000ea20008000800 */
[----:B0-----:R-:W-:-:S04]  /*0070*/  IMAD R0, R0, UR5, R3 ;  /* 0x0000000500007c24 */ /* 0x001fc8000f8e0203 */
[----:B-1----:R-:W-:-:S05]  /*0080*/  IMAD R7, R0, UR4, R7 ;  /* 0x0000000400077c24 */ /* 0x002fca000f8e0207 */
[----:B--2---:R-:W-:-:S13]  /*0090*/  ISETP.GE.AND P0, PT, R7, UR6, PT ;  /* 0x0000000607007c0c */ /* 0x004fda000bf06270 */
[----:B------:R-:W-:Y:S05]  /*00a0*/  @P0 EXIT ;  /* 0x000000000000094d */ /* 0x000fea0003800000 */
[----:B------:R-:W0:Y:S01]  /*00b0*/  LDC.64 R2, c[0x0][0x380] ;  /* 0x0000e000ff027b82 */ /* 0x000e220000000a00 */
[----:B------:R-:W1:Y:S01]  /*00c0*/  LDCU.64 UR4, c[0x0][0x358] ;  /* 0x00006b00ff0477ac */ /* 0x000e620008000a00 */
[----:B------:R-:W2:Y:S06]  /*00d0*/  LDCU UR7, c[0x0][0x398] ;  /* 0x00007300ff0777ac */ /* 0x000eac0008000800 */
[----:B------:R-:W3:Y:S01]  /*00e0*/  LDC.64 R4, c[0x0][0x388] ;  /* 0x0000e200ff047b82 */ /* 0x000ee20000000a00 */
[----:B------:R-:W4:Y:S01]  /*00f0*/  LDCU UR6, c[0x0][0x394] ;  /* 0x00007280ff0677ac */ /* 0x000f220008000800 */
[----:B0-----:R-:W-:-:S05]  /*0100*/  IMAD.WIDE R2, R7, 0x8, R2 ;  /* 0x0000000807027825 */ /* 0x001fca00078e0202 */
[----:B-1----:R-:W2:Y:S04]  /*0110*/  LDG.E R6, desc[UR4][R2.64+0x4] ;  /* 0x0000040402067981 */ /* 0x002ea8000c1e1900 */
[----:B------:R3:W4:Y:S01]  /*0120*/  LDG.E R0, desc[UR4][R2.64] ;  /* 0x0000000402007981 */ /* 0x000722000c1e1900 */
[----:B------:R-:W-:Y:S01]  /*0130*/  BSSY.RECONVERGENT B0, `(.L_x_0) ;  /* 0x0000012000007945 */ /* 0x000fe20003800200 */
[----:B---3--:R-:W-:-:S04]  /*0140*/  IMAD.WIDE R2, R7, 0x4, R4 ;  /* 0x0000000407027825 */ /* 0x008fc800078e0204 */
[----:B--2---:R-:W-:Y:S01]  /*0150*/  FADD R6, -R6, UR7 ;  /* 0x0000000706067e21 */ /* 0x004fe20008000100 */
[----:B----4-:R-:W-:-:S03]  /*0160*/  FADD R0, -R0, UR6 ;  /* 0x0000000600007e21 */ /* 0x010fc60008000100 */
[----:B------:R-:W-:-:S04]  /*0170*/  FMUL R9, R6, R6 ;  /* 0x0000000606097220 */ /* 0x000fc80000400000 */
[----:B------:R-:W-:-:S04]  /*0180*/  FFMA R0, R0, R0, R9 ;  /* 0x0000000000007223 */ /* 0x000fc80000000009 */
[----:B------:R0:W1:Y:S01]  /*0190*/  MUFU.RSQ R9, R0 ;  /* 0x0000000000097308 */ /* 0x0000620000001400 */
[----:B------:R-:W-:-:S04]  /*01a0*/  IADD3 R6, PT, PT, R0, -0xd000000, RZ ;  /* 0xf300000000067810 */ /* 0x000fc80007ffe0ff */
[----:B------:R-:W-:-:S13]  /*01b0*/  ISETP.GT.U32.AND P0, PT, R6, 0x727fffff, PT ;  /* 0x727fffff0600780c */ /* 0x000fda0003f04070 */
[----:B01----:R-:W-:Y:S05]  /*01c0*/  @!P0 BRA `(.L_x_1) ;  /* 0x0000000000108947 */ /* 0x003fea0003800000 */
[----:B------:R-:W-:-:S07]  /*01d0*/  MOV R9, 0x1f0 ;  /* 0x000001f000097802 */ /* 0x000fce0000000f00 */
[----:B------:R-:W-:Y:S05]  /*01e0*/  CALL.REL.NOINC `($__internal_0_$__cuda_sm20_sqrt_rn_f32_slowpath) ;  /* 0x0000000000247944 */ /* 0x000fea0003c00000 */
[----:B------:R-:W-:Y:S01]  /*01f0*/  MOV R5, R0 ;  /* 0x0000000000057202 */ /* 0x000fe20000000f00 */
[----:B------:R-:W-:Y:S06]  /*0200*/  BRA `(.L_x_2) ;  /* 0x0000000000107947 */ /* 0x000fec0003800000 */
.L_x_1:
[----:B------:R-:W-:Y:S01]  /*0210*/  FMUL.FTZ R5, R0, R9 ;  /* 0x0000000900057220 */ /* 0x000fe20000410000 */
[----:B------:R-:W-:-:S03]  /*0220*/  FMUL.FTZ R9, R9, 0.5 ;  /* 0x3f00000009097820 */ /* 0x000fc60000410000 */
[----:B------:R-:W-:-:S04]  /*0230*/  FFMA R0, -R5, R5, R0 ;  /* 0x0000000505007223 */ /* 0x000fc80000000100 */
[----:B------:R-:W-:-:S07]  /*0240*/  FFMA R5, R0, R9, R5 ;  /* 0x0000000900057223 */ /* 0x000fce0000000005 */
.L_x_2:
[----:B------:R-:W-:Y:S05]  /*0250*/  BSYNC.RECONVERGENT B0 ;  /* 0x0000000000007941 */ /* 0x000fea0003800200 */
.L_x_0:
[----:B------:R-:W-:Y:S01]  /*0260*/  STG.E desc[UR4][R2.64], R5 ;  /* 0x0000000502007986 */ /* 0x000fe2000c101904 */
[----:B------:R-:W-:Y:S05]  /*0270*/  EXIT ;  /* 0x000000000000794d */ /* 0x000fea0003800000 */
        .weak           $__internal_0_$__cuda_sm20_sqrt_rn_f32_slowpath
        .type           $__internal_0_$__cuda_sm20_sqrt_rn_f32_slowpath,@function
        .size           $__internal_0_$__cuda_sm20_sqrt_rn_f32_slowpath,(.L_x_5 - $__internal_0_$__cuda_sm20_sqrt_rn_f32_slowpath)
$__internal_0_$__cuda_sm20_sqrt_rn_f32_slowpath:
[----:B------:R-:W-:-:S13]  /*0280*/  LOP3.LUT P0, RZ, R0, 0x7fffffff, RZ, 0xc0, !PT ;  /* 0x7fffffff00ff7812 */ /* 0x000fda000780c0ff */
[----:B------:R-:W-:Y:S01]  /*0290*/  @!P0 MOV R4, R0 ;  /* 0x0000000000048202 */ /* 0x000fe20000000f00 */
[----:B------:R-:W-:Y:S06]  /*02a0*/  @!P0 BRA `(.L_x_3) ;  /* 0x0000000000408947 */ /* 0x000fec0003800000 */
[----:B------:R-:W-:-:S13]  /*02b0*/  FSETP.GEU.FTZ.AND P0, PT, R0, RZ, PT ;  /* 0x000000ff0000720b */ /* 0x000fda0003f1e000 */
[----:B------:R-:W-:Y:S01]  /*02c0*/  @!P0 MOV R4, 0x7fffffff ;  /* 0x7fffffff00048802 */ /* 0x000fe20000000f00 */
[----:B------:R-:W-:Y:S06]  /*02d0*/  @!P0 BRA `(.L_x_3) ;  /* 0x0000000000348947 */ /* 0x000fec0003800000 */
[----:B------:R-:W-:-:S13]  /*02e0*/  FSETP.GTU.FTZ.AND P0, PT, |R0|, +INF , PT ;  /* 0x7f8000000000780b */ /* 0x000fda0003f1c200 */
[----:B------:R-:W-:Y:S01]  /*02f0*/  @P0 FADD.FTZ R4, R0, 1 ;  /* 0x3f80000000040421 */ /* 0x000fe20000010000 */
[----:B------:R-:W-:Y:S06]  /*0300*/  @P0 BRA `(.L_x_3) ;  /* 0x0000000000280947 */ /* 0x000fec0003800000 */
[----:B------:R-:W-:-:S13]  /*0310*/  FSETP.NEU.FTZ.AND P0, PT, |R0|, +INF , PT ;  /* 0x7f8000000000780b */ /* 0x000fda0003f1d200 */
[----:B------:R-:W-:-:S04]  /*0320*/  @P0 FFMA R5, R0, 1.84467440737095516160e+19, RZ ;  /* 0x5f80000000050823 */ /* 0x000fc800000000ff */
[----:B------:R-:W0:Y:S02]  /*0330*/  @P0 MUFU.RSQ R4, R5 ;  /* 0x0000000500040308 */ /* 0x000e240000001400 */
[----:B0-----:R-:W-:Y:S01]  /*0340*/  @P0 FMUL.FTZ R6, R5, R4 ;  /* 0x0000000405060220 */ /* 0x001fe20000410000 */
[----:B------:R-:W-:Y:S01]  /*0350*/  @P0 FMUL.FTZ R8, R4, 0.5 ;  /* 0x3f00000004080820 */ /* 0x000fe20000410000 */
[----:B------:R-:W-:Y:S02]  /*0360*/  @!P0 MOV R4, R0 ;  /* 0x0000000000048202 */ /* 0x000fe40000000f00 */
[----:B------:R-:W-:-:S04]  /*0370*/  @P0 FADD.FTZ R7, -R6, -RZ ;  /* 0x800000ff06070221 */ /* 0x000fc80000010100 */
[----:B------:R-:W-:-:S04]  /*0380*/  @P0 FFMA R7, R6, R7, R5 ;  /* 0x0000000706070223 */ /* 0x000fc80000000005 */
[----:B------:R-:W-:-:S04]  /*0390*/  @P0 FFMA R7, R7, R8, R6 ;  /* 0x0000000807070223 */ /* 0x000fc80000000006 */
[----:B------:R-:W-:-:S07]  /*03a0*/  @P0 FMUL.FTZ R4, R7, 2.3283064365386962891e-10 ;  /* 0x2f80000007040820 */ /* 0x000fce0000410000 */
.L_x_3:
[----:B------:R-:W-:Y:S01]  /*03b0*/  HFMA2 R5, -RZ, RZ, 0, 0 ;  /* 0x00000000ff057431 */ /* 0x000fe200000001ff */
[----:B------:R-:W-:Y:S02]  /*03c0*/  MOV R0, R4 ;  /* 0x0000000400007202 */ /* 0x000fe40000000f00 */
[----:B------:R-:W-:-:S04]  /*03d0*/  MOV R4, R9 ;  /* 0x0000000900047202 */ /* 0x000fc80000000f00 */
[----:B------:R-:W-:Y:S05]  /*03e0*/  RET.REL.NODEC R4 `(_Z6euclidP7latLongPfiff) ;  /* 0xfffffffc04047950 */ /* 0x000fea0003c3ffff */
.L_x_4:
[----:B------:R-:W-:-:S00]  /*03f0*/  BRA `(.L_x_4) ;  /* 0xfffffffc00fc7947 */ /* 0x000fc0000383ffff */
[----:B------:R-:W-:-:S00]  /*0400*/  NOP ;  /* 0x0000000000007918 */ /* 0x000fc00000000000 */
[----:B------:R-:W-:-:S00]  /*0410*/  NOP ;  /* 0x0000000000007918 */ /* 0x000fc00000000000 */
[----:B------:R-:W-:-:S00]  /*0420*/  NOP ;  /* 0x0000000000007918 */ /* 0x000fc00000000000 */
[----:B------:R-:W-:-:S00]  /*0430*/  NOP ;  /* 0x0000000000007918 */ /* 0x000fc00000000000 */
[----:B------:R-:W-:-:S00]  /*0440*/  NOP ;  /* 0x0000000000007918 */ /* 0x000fc00000000000 */
[----:B------:R-:W-:-:S00]  /*0450*/  NOP ;  /* 0x0000000000007918 */ /* 0x000fc00000000000 */
[----:B------:R-:W-:-:S00]  /*0460*/  NOP ;  /* 0x0000000000007918 */ /* 0x000fc00000000000 */
[----:B------:R-:W-:-:S00]  /*0470*/  NOP ;  /* 0x0000000000007918 */ /* 0x000fc00000000000 */
.L_x_5:


//--------------------- .nv.shared.reserved.0     --------------------------
	.section	.nv.shared.reserved.0,"aw",@nobits
	.weak		__nv_reservedSMEM_offset_0_alias
	.size		__nv_reservedSMEM_offset_0_alias, 0, 64
	.other		__nv_reservedSMEM_offset_0_alias,@"STO_CUDA_RESERVED_SHARED STV_DEFAULT"
__nv_reservedSMEM_offset_0_alias:
	.zero		0
	.zero		64


//--------------------- .nv.constant0._Z6euclidP7latLongPfiff --------------------------
	.section	.nv.constant0._Z6euclidP7latLongPfiff,"a",@progbits
	.sectionflags	@""
	.align	4
.nv.constant0._Z6euclidP7latLongPfiff:
	.zero		924


//--------------------- SYMBOLS --------------------------

	.type		.nv.reservedSmem.offset0,@object
	.size		.nv.reservedSmem.offset0,0x4
